//
// Generated by NVIDIA NVVM Compiler
//
// Compiler Build ID: CL-36424714
// Cuda compilation tools, release 13.0, V13.0.88
// Based on NVVM 20.0.0
//

.version 9.0
.target sm_100
.address_size 64

	// .globl	_Z7dkerneliPi

.visible .entry _Z7dkerneliPi(
	.param .u32 _Z7dkerneliPi_param_0,
	.param .u64 .ptr .align 1 _Z7dkerneliPi_param_1
)
{
	.reg .pred 	%p<10>;
	.reg .b32 	%r<36>;
	.reg .b64 	%rd<19>;

	ld.param.u32 	%r15, [_Z7dkerneliPi_param_0];
	ld.param.u64 	%rd2, [_Z7dkerneliPi_param_1];
	cvta.to.global.u64 	%rd1, %rd2;
	setp.gt.s32 	%p1, %r15, 32;
	@%p1 bra 	$L__BB0_12;
	sub.s32 	%r17, 33, %r15;
	max.s32 	%r1, %r17, 1;
	and.b32  	%r2, %r1, 7;
	setp.lt.s32 	%p2, %r17, 8;
	mov.b32 	%r34, 0;
	@%p2 bra 	$L__BB0_4;
	and.b32  	%r34, %r1, 2147483640;
	neg.s32 	%r32, %r34;
	mov.b32 	%r31, 0;
$L__BB0_3:
	.pragma "nounroll";
	mul.wide.u32 	%rd3, %r31, 4;
	add.s64 	%rd4, %rd1, %rd3;
	mov.b32 	%r19, 1;
	st.global.u32 	[%rd4], %r19;
	st.global.u32 	[%rd4+128], %r19;
	st.global.u32 	[%rd4+256], %r19;
	st.global.u32 	[%rd4+384], %r19;
	st.global.u32 	[%rd4+512], %r19;
	st.global.u32 	[%rd4+640], %r19;
	st.global.u32 	[%rd4+768], %r19;
	st.global.u32 	[%rd4+896], %r19;
	add.s32 	%r32, %r32, 8;
	add.s32 	%r31, %r31, 256;
	setp.ne.s32 	%p3, %r32, 0;
	@%p3 bra 	$L__BB0_3;
$L__BB0_4:
	setp.eq.s32 	%p4, %r2, 0;
	@%p4 bra 	$L__BB0_12;
	and.b32  	%r10, %r1, 3;
	setp.lt.u32 	%p5, %r2, 4;
	@%p5 bra 	$L__BB0_7;
	shl.b32 	%r20, %r34, 5;
	mul.wide.u32 	%rd5, %r20, 4;
	add.s64 	%rd6, %rd1, %rd5;
	mov.b32 	%r21, 1;
	st.global.u32 	[%rd6], %r21;
	add.s32 	%r22, %r20, 32;
	mul.wide.u32 	%rd7, %r22, 4;
	add.s64 	%rd8, %rd1, %rd7;
	st.global.u32 	[%rd8], %r21;
	add.s32 	%r23, %r20, 64;
	mul.wide.u32 	%rd9, %r23, 4;
	add.s64 	%rd10, %rd1, %rd9;
	st.global.u32 	[%rd10], %r21;
	add.s32 	%r24, %r20, 96;
	mul.wide.u32 	%rd11, %r24, 4;
	add.s64 	%rd12, %rd1, %rd11;
	st.global.u32 	[%rd12], %r21;
	add.s32 	%r34, %r34, 4;
$L__BB0_7:
	setp.eq.s32 	%p6, %r10, 0;
	@%p6 bra 	$L__BB0_12;
	setp.eq.s32 	%p7, %r10, 1;
	@%p7 bra 	$L__BB0_10;
	shl.b32 	%r25, %r34, 5;
	mul.wide.u32 	%rd13, %r25, 4;
	add.s64 	%rd14, %rd1, %rd13;
	mov.b32 	%r26, 1;
	st.global.u32 	[%rd14], %r26;
	add.s32 	%r27, %r25, 32;
	mul.wide.u32 	%rd15, %r27, 4;
	add.s64 	%rd16, %rd1, %rd15;
	st.global.u32 	[%rd16], %r26;
	add.s32 	%r34, %r34, 2;
$L__BB0_10:
	and.b32  	%r28, %r1, 1;
	setp.eq.b32 	%p8, %r28, 1;
	not.pred 	%p9, %p8;
	@%p9 bra 	$L__BB0_12;
	shl.b32 	%r29, %r34, 5;
	mul.wide.u32 	%rd17, %r29, 4;
	add.s64 	%rd18, %rd1, %rd17;
	mov.b32 	%r30, 1;
	st.global.u32 	[%rd18], %r30;
$L__BB0_12:
	ret;

}


// ===== COMPILED SASS (sm_100) =====

	.target	sm_100

	.elftype	@"ET_EXEC"


//--------------------- .note.nv.tkinfo           --------------------------
	.section	.note.nv.tkinfo,"",@"SHT_NOTE"
	.sectionflags	@"SHF_NOTE_NV_TKINFO"
	.tkinfo
        /*0018*/ 	.word	0x00000002
        /*0030*/ 	.string	""
        /*0030*/ 	.string	"ptxas"
        /*0030*/ 	.string	"Cuda compilation tools, release 13.0, V13.0.88"
        /*0030*/ 	.string	"Build cuda_13.0.r13.0/compiler.36424714_0"
        /*0030*/ 	.string	"-arch sm_100 -m 64 "



//--------------------- .note.nv.cuinfo           --------------------------
	.section	.note.nv.cuinfo,"",@"SHT_NOTE"
	.sectionflags	@"SHF_NOTE_NV_CUINFO"
        /*0018*/ 	.short	0x0002
        /*001a*/ 	.short	0x0064
        /*001c*/ 	.short	0x0082
	.zero		2


//--------------------- .nv.info                  --------------------------
	.section	.nv.info,"",@"SHT_CUDA_INFO"
	.align	4


	//----- nvinfo : EIATTR_REGCOUNT
	.align		4
        /*0000*/ 	.byte	0x04, 0x2f
        /*0002*/ 	.short	(.L_1 - .L_0)
	.align		4
.L_0:
        /*0004*/ 	.word	index@(_Z7dkerneliPi)
        /*0008*/ 	.word	0x00000010


	//----- nvinfo : EIATTR_FRAME_SIZE
	.align		4
.L_1:
        /*000c*/ 	.byte	0x04, 0x11
        /*000e*/ 	.short	(.L_3 - .L_2)
	.align		4
.L_2:
        /*0010*/ 	.word	index@(_Z7dkerneliPi)
        /*0014*/ 	.word	0x00000000


	//----- nvinfo : EIATTR_MIN_STACK_SIZE
	.align		4
.L_3:
        /*0018*/ 	.byte	0x04, 0x12
        /*001a*/ 	.short	(.L_5 - .L_4)
	.align		4
.L_4:
        /*001c*/ 	.word	index@(_Z7dkerneliPi)
        /*0020*/ 	.word	0x00000000
.L_5:


//--------------------- .nv.compat                --------------------------
	.section	.nv.compat,"",@"SHT_CUDA_COMPAT_INFO"
	.align	4
        /*0000*/ 	.byte	0x02, 0x09, 0x00, 0x00, 0x02, 0x02, 0x01, 0x00, 0x02, 0x05, 0x05, 0x00, 0x03, 0x07, 0x01, 0x01
        /*0010*/ 	.byte	0x02, 0x03, 0x00, 0x00, 0x02, 0x06, 0x01, 0x00, 0x04, 0x0b, 0x08, 0x00, 0x09, 0x00, 0x00, 0x00
        /*0020*/ 	.byte	0x00, 0x00, 0x00, 0x00


//--------------------- .nv.info._Z7dkerneliPi    --------------------------
	.section	.nv.info._Z7dkerneliPi,"",@"SHT_CUDA_INFO"
	.sectionflags	@""
	.align	4


	//----- nvinfo : EIATTR_CUDA_API_VERSION
	.align		4
        /*0000*/ 	.byte	0x04, 0x37
        /*0002*/ 	.short	(.L_7 - .L_6)
.L_6:
        /*0004*/ 	.word	0x00000082


	//----- nvinfo : EIATTR_KPARAM_INFO
	.align		4
.L_7:
        /*0008*/ 	.byte	0x04, 0x17
        /*000a*/ 	.short	(.L_9 - .L_8)
.L_8:
        /*000c*/ 	.word	0x00000000
        /*0010*/ 	.short	0x0001
        /*0012*/ 	.short	0x0008
        /*0014*/ 	.byte	0x00, 0xf5, 0x21, 0x00


	//----- nvinfo : EIATTR_KPARAM_INFO
	.align		4
.L_9:
        /*0018*/ 	.byte	0x04, 0x17
        /*001a*/ 	.short	(.L_11 - .L_10)
.L_10:
        /*001c*/ 	.word	0x00000000
        /*0020*/ 	.short	0x0000
        /*0022*/ 	.short	0x0000
        /*0024*/ 	.byte	0x00, 0xf0, 0x11, 0x00


	//----- nvinfo : EIATTR_SPARSE_MMA_MASK
	.align		4
.L_11:
        /*0028*/ 	.byte	0x03, 0x50
        /*002a*/ 	.short	0x0000


	//----- nvinfo : EIATTR_MAXREG_COUNT
	.align		4
        /*002c*/ 	.byte	0x03, 0x1b
        /*002e*/ 	.short	0x00ff


	//----- nvinfo : EIATTR_MERCURY_ISA_VERSION
	.align		4
        /*0030*/ 	.byte	0x03, 0x5f
        /*0032*/ 	.short	0x0101


	//----- nvinfo : EIATTR_VRC_CTA_INIT_COUNT
	.align		4
        /*0034*/ 	.byte	0x02, 0x4a
	.zero		1
	.zero		1


	//----- nvinfo : EIATTR_EXIT_INSTR_OFFSETS
	.align		4
        /*0038*/ 	.byte	0x04, 0x1c
        /*003a*/ 	.short	(.L_13 - .L_12)


	//   ....[0]....
.L_12:
        /*003c*/ 	.word	0x00000030


	//   ....[1]....
        /*0040*/ 	.word	0x000001e0


	//   ....[2]....
        /*0044*/ 	.word	0x00000320


	//   ....[3]....
        /*0048*/ 	.word	0x00000400


	//   ....[4]....
        /*004c*/ 	.word	0x00000460


	//----- nvinfo : EIATTR_CBANK_PARAM_SIZE
	.align		4
.L_13:
        /*0050*/ 	.byte	0x03, 0x19
        /*0052*/ 	.short	0x0010


	//----- nvinfo : EIATTR_PARAM_CBANK
	.align		4
        /*0054*/ 	.byte	0x04, 0x0a
        /*0056*/ 	.short	(.L_15 - .L_14)
	.align		4
.L_14:
        /*0058*/ 	.word	index@(.nv.constant0._Z7dkerneliPi)
        /*005c*/ 	.short	0x0380
        /*005e*/ 	.short	0x0010


	//----- nvinfo : EIATTR_SW_WAR
	.align		4
.L_15:
        /*0060*/ 	.byte	0x04, 0x36
        /*0062*/ 	.short	(.L_17 - .L_16)
.L_16:
        /*0064*/ 	.word	0x00000008
.L_17:


//--------------------- .nv.callgraph             --------------------------
	.section	.nv.callgraph,"",@"SHT_CUDA_CALLGRAPH"
	.align	4
	.sectionentsize	8
	.align		4
        /*0000*/ 	.word	0x00000000
	.align		4
        /*0004*/ 	.word	0xffffffff
	.align		4
        /*0008*/ 	.word	0x00000000
	.align		4
        /*000c*/ 	.word	0xfffffffe
	.align		4
        /*0010*/ 	.word	0x00000000
	.align		4
        /*0014*/ 	.word	0xfffffffd
	.align		4
        /*0018*/ 	.word	0x00000000
	.align		4
        /*001c*/ 	.word	0xfffffffc


//--------------------- .text._Z7dkerneliPi       --------------------------
	.section	.text._Z7dkerneliPi,"ax",@progbits
	.align	128
        .global         _Z7dkerneliPi
        .type           _Z7dkerneliPi,@function
        .size           _Z7dkerneliPi,(.L_x_5 - _Z7dkerneliPi)
        .other          _Z7dkerneliPi,@"STO_CUDA_ENTRY STV_DEFAULT"
_Z7dkerneliPi:
.text._Z7dkerneliPi:
[----:B------:R-:W-:Y:S08]  /*0000*/  LDC R1, c[0x0][0x37c] ;  /* 0x0000df00ff017b82 */ /* 0x000ff00000000800 */
[----:B------:R-:W0:Y:S02]  /*0010*/  LDC R0, c[0x0][0x380] ;  /* 0x0000e000ff007b82 */ /* 0x000e240000000800 */
[----:B0-----:R-:W-:-:S13]  /*0020*/  ISETP.GT.AND P0, PT, R0, 0x20, PT ;  /* 0x000000200000780c */ /* 0x001fda0003f04270 */
[----:B------:R-:W-:Y:S05]  /*0030*/  @P0 EXIT ;  /* 0x000000000000094d */ /* 0x000fea0003800000 */
[----:B------:R-:W-:Y:S01]  /*0040*/  IADD3 R0, PT, PT, -R0, 0x21, RZ ;  /* 0x0000002100007810 */ /* 0x000fe20007ffe1ff */
[----:B------:R-:W0:Y:S03]  /*0050*/  LDCU.64 UR4, c[0x0][0x358] ;  /* 0x00006b00ff0477ac */ /* 0x000e260008000a00 */
[C---:B------:R-:W-:Y:S02]  /*0060*/  ISETP.GE.AND P1, PT, R0.reuse, 0x8, PT ;  /* 0x000000080000780c */ /* 0x040fe40003f26270 */
[----:B------:R-:W-:Y:S01]  /*0070*/  VIMNMX R10, PT, PT, R0, 0x1, !PT ;  /* 0x00000001000a7848 */ /* 0x000fe20007fe0100 */
[----:B------:R-:W-:-:S03]  /*0080*/  IMAD.MOV.U32 R0, RZ, RZ, RZ ;  /* 0x000000ffff007224 */ /* 0x000fc600078e00ff */
[----:B------:R-:W-:-:S04]  /*0090*/  LOP3.LUT R8, R10, 0x7, RZ, 0xc0, !PT ;  /* 0x000000070a087812 */ /* 0x000fc800078ec0ff */
[----:B------:R-:W-:-:S03]  /*00a0*/  ISETP.NE.AND P0, PT, R8, RZ, PT ;  /* 0x000000ff0800720c */ /* 0x000fc60003f05270 */
[----:B------:R-:W-:Y:S10]  /*00b0*/  @!P1 BRA `(.L_x_0) ;  /* 0x0000000000489947 */ /* 0x000ff40003800000 */
[----:B------:R-:W1:Y:S01]  /*00c0*/  LDC.64 R4, c[0x0][0x388] ;  /* 0x0000e200ff047b82 */ /* 0x000e620000000a00 */
[----:B------:R-:W-:Y:S01]  /*00d0*/  LOP3.LUT R0, R10, 0x7ffffff8, RZ, 0xc0, !PT ;  /* 0x7ffffff80a007812 */ /* 0x000fe200078ec0ff */
[----:B------:R-:W-:Y:S02]  /*00e0*/  HFMA2 R9, -RZ, RZ, 0, 5.9604644775390625e-08 ;  /* 0x00000001ff097431 */ /* 0x000fe400000001ff */
[----:B------:R-:W-:Y:S02]  /*00f0*/  IMAD.MOV.U32 R7, RZ, RZ, RZ ;  /* 0x000000ffff077224 */ /* 0x000fe400078e00ff */
[----:B------:R-:W-:-:S07]  /*0100*/  IMAD.MOV R6, RZ, RZ, -R0 ;  /* 0x000000ffff067224 */ /* 0x000fce00078e0a00 */
.L_x_1:
[----:B------:R-:W-:Y:S02]  /*0110*/  VIADD R6, R6, 0x8 ;  /* 0x0000000806067836 */ /* 0x000fe40000000000 */
[C---:B-12---:R-:W-:Y:S01]  /*0120*/  IMAD.WIDE.U32 R2, R7.reuse, 0x4, R4 ;  /* 0x0000000407027825 */ /* 0x046fe200078e0004 */
[----:B------:R-:W-:Y:S02]  /*0130*/  IADD3 R7, PT, PT, R7, 0x100, RZ ;  /* 0x0000010007077810 */ /* 0x000fe40007ffe0ff */
[----:B------:R-:W-:Y:S02]  /*0140*/  ISETP.NE.AND P1, PT, R6, RZ, PT ;  /* 0x000000ff0600720c */ /* 0x000fe40003f25270 */
[----:B0-----:R2:W-:Y:S04]  /*0150*/  STG.E desc[UR4][R2.64], R9 ;  /* 0x0000000902007986 */ /* 0x0015e8000c101904 */
[----:B------:R2:W-:Y:S04]  /*0160*/  STG.E desc[UR4][R2.64+0x80], R9 ;  /* 0x0000800902007986 */ /* 0x0005e8000c101904 */
[----:B------:R2:W-:Y:S04]  /*0170*/  STG.E desc[UR4][R2.64+0x100], R9 ;  /* 0x0001000902007986 */ /* 0x0005e8000c101904 */
[----:B------:R2:W-:Y:S04]  /*0180*/  STG.E desc[UR4][R2.64+0x180], R9 ;  /* 0x0001800902007986 */ /* 0x0005e8000c101904 */
[----:B------:R2:W-:Y:S04]  /*0190*/  STG.E desc[UR4][R2.64+0x200], R9 ;  /* 0x0002000902007986 */ /* 0x0005e8000c101904 */
[----:B------:R2:W-:Y:S04]  /*01a0*/  STG.E desc[UR4][R2.64+0x280], R9 ;  /* 0x0002800902007986 */ /* 0x0005e8000c101904 */
[----:B------:R2:W-:Y:S04]  /*01b0*/  STG.E desc[UR4][R2.64+0x300], R9 ;  /* 0x0003000902007986 */ /* 0x0005e8000c101904 */
[----:B------:R2:W-:Y:S01]  /*01c0*/  STG.E desc[UR4][R2.64+0x380], R9 ;  /* 0x0003800902007986 */ /* 0x0005e2000c101904 */
[----:B------:R-:W-:Y:S05]  /*01d0*/  @P1 BRA `(.L_x_1) ;  /* 0xfffffffc00cc1947 */ /* 0x000fea000383ffff */
.L_x_0:
[----:B0-----:R-:W-:Y:S05]  /*01e0*/  @!P0 EXIT ;  /* 0x000000000000894d */ /* 0x001fea0003800000 */
[----:B------:R-:W-:Y:S02]  /*01f0*/  ISETP.GE.U32.AND P0, PT, R8, 0x4, PT ;  /* 0x000000040800780c */ /* 0x000fe40003f06070 */
[----:B------:R-:W-:-:S04]  /*0200*/  LOP3.LUT R12, R10, 0x3, RZ, 0xc0, !PT ;  /* 0x000000030a0c7812 */ /* 0x000fc800078ec0ff */
[----:B------:R-:W-:-:S07]  /*0210*/  ISETP.NE.AND P1, PT, R12, RZ, PT ;  /* 0x000000ff0c00720c */ /* 0x000fce0003f25270 */
[----:B------:R-:W-:Y:S06]  /*0220*/  @!P0 BRA `(.L_x_2) ;  /* 0x00000000003c8947 */ /* 0x000fec0003800000 */
[----:B--2---:R-:W0:Y:S01]  /*0230*/  LDC.64 R8, c[0x0][0x388] ;  /* 0x0000e200ff087b82 */ /* 0x004e220000000a00 */
[C---:B------:R-:W-:Y:S01]  /*0240*/  IMAD.SHL.U32 R3, R0.reuse, 0x20, RZ ;  /* 0x0000002000037824 */ /* 0x040fe200078e00ff */
[----:B------:R-:W-:Y:S01]  /*0250*/  IADD3 R0, PT, PT, R0, 0x4, RZ ;  /* 0x0000000400007810 */ /* 0x000fe20007ffe0ff */
[----:B------:R-:W-:Y:S02]  /*0260*/  IMAD.MOV.U32 R13, RZ, RZ, 0x1 ;  /* 0x00000001ff0d7424 */ /* 0x000fe400078e00ff */
[C---:B------:R-:W-:Y:S01]  /*0270*/  VIADD R5, R3.reuse, 0x20 ;  /* 0x0000002003057836 */ /* 0x040fe20000000000 */
[C---:B------:R-:W-:Y:S01]  /*0280*/  IADD3 R7, PT, PT, R3.reuse, 0x40, RZ ;  /* 0x0000004003077810 */ /* 0x040fe20007ffe0ff */
[C---:B------:R-:W-:Y:S02]  /*0290*/  VIADD R11, R3.reuse, 0x60 ;  /* 0x00000060030b7836 */ /* 0x040fe40000000000 */
[----:B0-----:R-:W-:-:S04]  /*02a0*/  IMAD.WIDE.U32 R2, R3, 0x4, R8 ;  /* 0x0000000403027825 */ /* 0x001fc800078e0008 */
[--C-:B------:R-:W-:Y:S01]  /*02b0*/  IMAD.WIDE.U32 R4, R5, 0x4, R8.reuse ;  /* 0x0000000405047825 */ /* 0x100fe200078e0008 */
[----:B------:R0:W-:Y:S03]  /*02c0*/  STG.E desc[UR4][R2.64], R13 ;  /* 0x0000000d02007986 */ /* 0x0001e6000c101904 */
[--C-:B------:R-:W-:Y:S01]  /*02d0*/  IMAD.WIDE.U32 R6, R7, 0x4, R8.reuse ;  /* 0x0000000407067825 */ /* 0x100fe200078e0008 */
[----:B------:R0:W-:Y:S03]  /*02e0*/  STG.E desc[UR4][R4.64], R13 ;  /* 0x0000000d04007986 */ /* 0x0001e6000c101904 */
[----:B------:R-:W-:Y:S01]  /*02f0*/  IMAD.WIDE.U32 R8, R11, 0x4, R8 ;  /* 0x000000040b087825 */ /* 0x000fe200078e0008 */
[----:B------:R0:W-:Y:S04]  /*0300*/  STG.E desc[UR4][R6.64], R13 ;  /* 0x0000000d06007986 */ /* 0x0001e8000c101904 */
[----:B------:R0:W-:Y:S02]  /*0310*/  STG.E desc[UR4][R8.64], R13 ;  /* 0x0000000d08007986 */ /* 0x0001e4000c101904 */
.L_x_2:
[----:B------:R-:W-:Y:S05]  /*0320*/  @!P1 EXIT ;  /* 0x000000000000994d */ /* 0x000fea0003800000 */
[----:B------:R-:W-:Y:S02]  /*0330*/  ISETP.NE.AND P0, PT, R12, 0x1, PT ;  /* 0x000000010c00780c */ /* 0x000fe40003f05270 */
[----:B------:R-:W-:-:S04]  /*0340*/  LOP3.LUT R10, R10, 0x1, RZ, 0xc0, !PT ;  /* 0x000000010a0a7812 */ /* 0x000fc800078ec0ff */
[----:B------:R-:W-:-:S07]  /*0350*/  ISETP.NE.U32.AND P1, PT, R10, 0x1, PT ;  /* 0x000000010a00780c */ /* 0x000fce0003f25070 */
[----:B------:R-:W-:Y:S06]  /*0360*/  @!P0 BRA `(.L_x_3) ;  /* 0x0000000000248947 */ /* 0x000fec0003800000 */
[----:B0-2---:R-:W0:Y:S01]  /*0370*/  LDC.64 R2, c[0x0][0x388] ;  /* 0x0000e200ff027b82 */ /* 0x005e220000000a00 */
[C---:B------:R-:W-:Y:S01]  /*0380*/  IMAD.SHL.U32 R5, R0.reuse, 0x20, RZ ;  /* 0x0000002000057824 */ /* 0x040fe200078e00ff */
[----:B------:R-:W-:Y:S01]  /*0390*/  IADD3 R0, PT, PT, R0, 0x2, RZ ;  /* 0x0000000200007810 */ /* 0x000fe20007ffe0ff */
[----:B------:R-:W-:-:S03]  /*03a0*/  IMAD.MOV.U32 R7, RZ, RZ, 0x1 ;  /* 0x00000001ff077424 */ /* 0x000fc600078e00ff */
[C---:B------:R-:W-:Y:S01]  /*03b0*/  IADD3 R9, PT, PT, R5.reuse, 0x20, RZ ;  /* 0x0000002005097810 */ /* 0x040fe20007ffe0ff */
[----:B0-----:R-:W-:-:S04]  /*03c0*/  IMAD.WIDE.U32 R4, R5, 0x4, R2 ;  /* 0x0000000405047825 */ /* 0x001fc800078e0002 */
[----:B------:R-:W-:Y:S01]  /*03d0*/  IMAD.WIDE.U32 R2, R9, 0x4, R2 ;  /* 0x0000000409027825 */ /* 0x000fe200078e0002 */
[----:B------:R1:W-:Y:S04]  /*03e0*/  STG.E desc[UR4][R4.64], R7 ;  /* 0x0000000704007986 */ /* 0x0003e8000c101904 */
[----:B------:R1:W-:Y:S02]  /*03f0*/  STG.E desc[UR4][R2.64], R7 ;  /* 0x0000000702007986 */ /* 0x0003e4000c101904 */
.L_x_3:
[----:B------:R-:W-:Y:S05]  /*0400*/  @P1 EXIT ;  /* 0x000000000000194d */ /* 0x000fea0003800000 */
[----:B012---:R-:W0:Y:S01]  /*0410*/  LDC.64 R2, c[0x0][0x388] ;  /* 0x0000e200ff027b82 */ /* 0x007e220000000a00 */
[----:B------:R-:W-:Y:S01]  /*0420*/  IMAD.SHL.U32 R5, R0, 0x20, RZ ;  /* 0x0000002000057824 */ /* 0x000fe200078e00ff */
[----:B------:R-:W-:-:S03]  /*0430*/  MOV R7, 0x1 ;  /* 0x0000000100077802 */ /* 0x000fc60000000f00 */
[----:B0-----:R-:W-:-:S05]  /*0440*/  IMAD.WIDE.U32 R2, R5, 0x4, R2 ;  /* 0x0000000405027825 */ /* 0x001fca00078e0002 */
[----:B------:R-:W-:Y:S01]  /*0450*/  STG.E desc[UR4][R2.64], R7 ;  /* 0x0000000702007986 */ /* 0x000fe2000c101904 */
[----:B------:R-:W-:Y:S05]  /*0460*/  EXIT ;  /* 0x000000000000794d */ /* 0x000fea0003800000 */
.L_x_4:
[----:B------:R-:W-:-:S00]  /*0470*/  BRA `(.L_x_4) ;  /* 0xfffffffc00fc7947 */ /* 0x000fc0000383ffff */
[----:B------:R-:W-:-:S00]  /*0480*/  NOP ;  /* 0x0000000000007918 */ /* 0x000fc00000000000 */
[----:B------:R-:W-:-:S00]  /*0490*/  NOP ;  /* 0x0000000000007918 */ /* 0x000fc00000000000 */
[----:B------:R-:W-:-:S00]  /*04a0*/  NOP ;  /* 0x0000000000007918 */ /* 0x000fc00000000000 */
[----:B------:R-:W-:-:S00]  /*04b0*/  NOP ;  /* 0x0000000000007918 */ /* 0x000fc00000000000 */
[----:B------:R-:W-:-:S00]  /*04c0*/  NOP ;  /* 0x0000000000007918 */ /* 0x000fc00000000000 */
[----:B------:R-:W-:-:S00]  /*04d0*/  NOP ;  /* 0x0000000000007918 */ /* 0x000fc00000000000 */
[----:B------:R-:W-:-:S00]  /*04e0*/  NOP ;  /* 0x0000000000007918 */ /* 0x000fc00000000000 */
[----:B------:R-:W-:-:S00]  /*04f0*/  NOP ;  /* 0x0000000000007918 */ /* 0x000fc00000000000 */
.L_x_5:


//--------------------- .nv.shared.reserved.0     --------------------------
	.section	.nv.shared.reserved.0,"aw",@nobits
	.weak		__nv_reservedSMEM_offset_0_alias
	.size		__nv_reservedSMEM_offset_0_alias, 0, 64
	.other		__nv_reservedSMEM_offset_0_alias,@"STO_CUDA_RESERVED_SHARED STV_DEFAULT"
__nv_reservedSMEM_offset_0_alias:
	.zero		0
	.zero		64


//--------------------- .nv.constant0._Z7dkerneliPi --------------------------
	.section	.nv.constant0._Z7dkerneliPi,"a",@progbits
	.sectionflags	@""
	.align	4
.nv.constant0._Z7dkerneliPi:
	.zero		912


//--------------------- SYMBOLS --------------------------

	.type		.nv.reservedSmem.offset0,@object
	.size		.nv.reservedSmem.offset0,0x4
